//
// Generated by NVIDIA NVVM Compiler
//
// Compiler Build ID: CL-36424714
// Cuda compilation tools, release 13.0, V13.0.88
// Based on NVVM 20.0.0
//

.version 9.0
.target sm_100
.address_size 64

	// .globl	_Z9reductionPfS_
// _ZZ9reductionPfS_E4psum has been demoted

.visible .entry _Z9reductionPfS_(
	.param .u64 .ptr .align 1 _Z9reductionPfS__param_0,
	.param .u64 .ptr .align 1 _Z9reductionPfS__param_1
)
{
	.reg .pred 	%p<6>;
	.reg .b32 	%r<16>;
	.reg .b32 	%f<26>;
	.reg .b64 	%rd<11>;
	// demoted variable
	.shared .align 4 .b8 _ZZ9reductionPfS_E4psum[64];
	ld.param.u64 	%rd2, [_Z9reductionPfS__param_0];
	ld.param.u64 	%rd1, [_Z9reductionPfS__param_1];
	cvta.to.global.u64 	%rd3, %rd2;
	mov.u32 	%r1, %ctaid.x;
	mov.u32 	%r15, %ntid.x;
	mul.lo.s32 	%r7, %r15, %r1;
	shl.b32 	%r8, %r7, 1;
	mov.u32 	%r3, %tid.x;
	add.s32 	%r9, %r8, %r3;
	mul.wide.s32 	%rd4, %r9, 4;
	add.s64 	%rd5, %rd3, %rd4;
	ld.global.f32 	%f1, [%rd5];
	add.s32 	%r10, %r9, %r15;
	mul.wide.u32 	%rd6, %r10, 4;
	add.s64 	%rd7, %rd3, %rd6;
	ld.global.f32 	%f2, [%rd7];
	add.f32 	%f3, %f1, %f2;
	shl.b32 	%r11, %r3, 2;
	mov.u32 	%r12, _ZZ9reductionPfS_E4psum;
	add.s32 	%r4, %r12, %r11;
	st.shared.f32 	[%r4], %f3;
	bar.sync 	0;
	setp.lt.u32 	%p1, %r15, 66;
	@%p1 bra 	$L__BB0_4;
$L__BB0_1:
	shr.u32 	%r6, %r15, 1;
	setp.ge.u32 	%p2, %r3, %r6;
	@%p2 bra 	$L__BB0_3;
	shl.b32 	%r13, %r6, 2;
	add.s32 	%r14, %r4, %r13;
	ld.shared.f32 	%f4, [%r14];
	ld.shared.f32 	%f5, [%r4];
	add.f32 	%f6, %f4, %f5;
	st.shared.f32 	[%r4], %f6;
$L__BB0_3:
	bar.sync 	0;
	setp.gt.u32 	%p3, %r15, 131;
	mov.u32 	%r15, %r6;
	@%p3 bra 	$L__BB0_1;
$L__BB0_4:
	setp.gt.u32 	%p4, %r3, 31;
	@%p4 bra 	$L__BB0_7;
	ld.volatile.shared.f32 	%f7, [%r4+128];
	ld.volatile.shared.f32 	%f8, [%r4];
	add.f32 	%f9, %f7, %f8;
	st.volatile.shared.f32 	[%r4], %f9;
	ld.volatile.shared.f32 	%f10, [%r4+64];
	ld.volatile.shared.f32 	%f11, [%r4];
	add.f32 	%f12, %f10, %f11;
	st.volatile.shared.f32 	[%r4], %f12;
	ld.volatile.shared.f32 	%f13, [%r4+32];
	ld.volatile.shared.f32 	%f14, [%r4];
	add.f32 	%f15, %f13, %f14;
	st.volatile.shared.f32 	[%r4], %f15;
	ld.volatile.shared.f32 	%f16, [%r4+16];
	ld.volatile.shared.f32 	%f17, [%r4];
	add.f32 	%f18, %f16, %f17;
	st.volatile.shared.f32 	[%r4], %f18;
	ld.volatile.shared.f32 	%f19, [%r4+8];
	ld.volatile.shared.f32 	%f20, [%r4];
	add.f32 	%f21, %f19, %f20;
	st.volatile.shared.f32 	[%r4], %f21;
	ld.volatile.shared.f32 	%f22, [%r4+4];
	ld.volatile.shared.f32 	%f23, [%r4];
	add.f32 	%f24, %f22, %f23;
	st.volatile.shared.f32 	[%r4], %f24;
	setp.ne.s32 	%p5, %r3, 0;
	@%p5 bra 	$L__BB0_7;
	ld.shared.f32 	%f25, [_ZZ9reductionPfS_E4psum];
	cvta.to.global.u64 	%rd8, %rd1;
	mul.wide.u32 	%rd9, %r1, 4;
	add.s64 	%rd10, %rd8, %rd9;
	st.global.f32 	[%rd10], %f25;
$L__BB0_7:
	ret;

}


// ===== COMPILED SASS (sm_100) =====

	.target	sm_100

	.elftype	@"ET_EXEC"


//--------------------- .note.nv.tkinfo           --------------------------
	.section	.note.nv.tkinfo,"",@"SHT_NOTE"
	.sectionflags	@"SHF_NOTE_NV_TKINFO"
	.tkinfo
        /*0018*/ 	.word	0x00000002
        /*0030*/ 	.string	""
        /*0030*/ 	.string	"ptxas"
        /*0030*/ 	.string	"Cuda compilation tools, release 13.0, V13.0.88"
        /*0030*/ 	.string	"Build cuda_13.0.r13.0/compiler.36424714_0"
        /*0030*/ 	.string	"-arch sm_100 -m 64 "



//--------------------- .note.nv.cuinfo           --------------------------
	.section	.note.nv.cuinfo,"",@"SHT_NOTE"
	.sectionflags	@"SHF_NOTE_NV_CUINFO"
        /*0018*/ 	.short	0x0002
        /*001a*/ 	.short	0x0064
        /*001c*/ 	.short	0x0082
	.zero		2


//--------------------- .nv.info                  --------------------------
	.section	.nv.info,"",@"SHT_CUDA_INFO"
	.align	4


	//----- nvinfo : EIATTR_REGCOUNT
	.align		4
        /*0000*/ 	.byte	0x04, 0x2f
        /*0002*/ 	.short	(.L_1 - .L_0)
	.align		4
.L_0:
        /*0004*/ 	.word	index@(_Z9reductionPfS_)
        /*0008*/ 	.word	0x0000000d


	//----- nvinfo : EIATTR_FRAME_SIZE
	.align		4
.L_1:
        /*000c*/ 	.byte	0x04, 0x11
        /*000e*/ 	.short	(.L_3 - .L_2)
	.align		4
.L_2:
        /*0010*/ 	.word	index@(_Z9reductionPfS_)
        /*0014*/ 	.word	0x00000000


	//----- nvinfo : EIATTR_MIN_STACK_SIZE
	.align		4
.L_3:
        /*0018*/ 	.byte	0x04, 0x12
        /*001a*/ 	.short	(.L_5 - .L_4)
	.align		4
.L_4:
        /*001c*/ 	.word	index@(_Z9reductionPfS_)
        /*0020*/ 	.word	0x00000000
.L_5:


//--------------------- .nv.compat                --------------------------
	.section	.nv.compat,"",@"SHT_CUDA_COMPAT_INFO"
	.align	4
        /*0000*/ 	.byte	0x02, 0x09, 0x00, 0x00, 0x02, 0x02, 0x01, 0x00, 0x02, 0x05, 0x05, 0x00, 0x03, 0x07, 0x01, 0x01
        /*0010*/ 	.byte	0x02, 0x03, 0x00, 0x00, 0x02, 0x06, 0x01, 0x00, 0x04, 0x0b, 0x08, 0x00, 0x09, 0x00, 0x00, 0x00
        /*0020*/ 	.byte	0x00, 0x00, 0x00, 0x00


//--------------------- .nv.info._Z9reductionPfS_ --------------------------
	.section	.nv.info._Z9reductionPfS_,"",@"SHT_CUDA_INFO"
	.sectionflags	@""
	.align	4


	//----- nvinfo : EIATTR_CUDA_API_VERSION
	.align		4
        /*0000*/ 	.byte	0x04, 0x37
        /*0002*/ 	.short	(.L_7 - .L_6)
.L_6:
        /*0004*/ 	.word	0x00000082


	//----- nvinfo : EIATTR_KPARAM_INFO
	.align		4
.L_7:
        /*0008*/ 	.byte	0x04, 0x17
        /*000a*/ 	.short	(.L_9 - .L_8)
.L_8:
        /*000c*/ 	.word	0x00000000
        /*0010*/ 	.short	0x0001
        /*0012*/ 	.short	0x0008
        /*0014*/ 	.byte	0x00, 0xf5, 0x21, 0x00


	//----- nvinfo : EIATTR_KPARAM_INFO
	.align		4
.L_9:
        /*0018*/ 	.byte	0x04, 0x17
        /*001a*/ 	.short	(.L_11 - .L_10)
.L_10:
        /*001c*/ 	.word	0x00000000
        /*0020*/ 	.short	0x0000
        /*0022*/ 	.short	0x0000
        /*0024*/ 	.byte	0x00, 0xf5, 0x21, 0x00


	//----- nvinfo : EIATTR_SPARSE_MMA_MASK
	.align		4
.L_11:
        /*0028*/ 	.byte	0x03, 0x50
        /*002a*/ 	.short	0x0000


	//----- nvinfo : EIATTR_MAXREG_COUNT
	.align		4
        /*002c*/ 	.byte	0x03, 0x1b
        /*002e*/ 	.short	0x00ff


	//----- nvinfo : EIATTR_NUM_BARRIERS
	.align		4
        /*0030*/ 	.byte	0x02, 0x4c
        /*0032*/ 	.byte	0x01
	.zero		1


	//----- nvinfo : EIATTR_MERCURY_ISA_VERSION
	.align		4
        /*0034*/ 	.byte	0x03, 0x5f
        /*0036*/ 	.short	0x0101


	//----- nvinfo : EIATTR_VRC_CTA_INIT_COUNT
	.align		4
        /*0038*/ 	.byte	0x02, 0x4a
	.zero		1
	.zero		1


	//----- nvinfo : EIATTR_EXIT_INSTR_OFFSETS
	.align		4
        /*003c*/ 	.byte	0x04, 0x1c
        /*003e*/ 	.short	(.L_13 - .L_12)


	//   ....[0]....
.L_12:
        /*0040*/ 	.word	0x00000230


	//   ....[1]....
        /*0044*/ 	.word	0x000003d0


	//   ....[2]....
        /*0048*/ 	.word	0x00000450


	//----- nvinfo : EIATTR_CBANK_PARAM_SIZE
	.align		4
.L_13:
        /*004c*/ 	.byte	0x03, 0x19
        /*004e*/ 	.short	0x0010


	//----- nvinfo : EIATTR_PARAM_CBANK
	.align		4
        /*0050*/ 	.byte	0x04, 0x0a
        /*0052*/ 	.short	(.L_15 - .L_14)
	.align		4
.L_14:
        /*0054*/ 	.word	index@(.nv.constant0._Z9reductionPfS_)
        /*0058*/ 	.short	0x0380
        /*005a*/ 	.short	0x0010


	//----- nvinfo : EIATTR_SW_WAR
	.align		4
.L_15:
        /*005c*/ 	.byte	0x04, 0x36
        /*005e*/ 	.short	(.L_17 - .L_16)
.L_16:
        /*0060*/ 	.word	0x00000008
.L_17:


//--------------------- .nv.callgraph             --------------------------
	.section	.nv.callgraph,"",@"SHT_CUDA_CALLGRAPH"
	.align	4
	.sectionentsize	8
	.align		4
        /*0000*/ 	.word	0x00000000
	.align		4
        /*0004*/ 	.word	0xffffffff
	.align		4
        /*0008*/ 	.word	0x00000000
	.align		4
        /*000c*/ 	.word	0xfffffffe
	.align		4
        /*0010*/ 	.word	0x00000000
	.align		4
        /*0014*/ 	.word	0xfffffffd
	.align		4
        /*0018*/ 	.word	0x00000000
	.align		4
        /*001c*/ 	.word	0xfffffffc


//--------------------- .text._Z9reductionPfS_    --------------------------
	.section	.text._Z9reductionPfS_,"ax",@progbits
	.align	128
        .global         _Z9reductionPfS_
        .type           _Z9reductionPfS_,@function
        .size           _Z9reductionPfS_,(.L_x_3 - _Z9reductionPfS_)
        .other          _Z9reductionPfS_,@"STO_CUDA_ENTRY STV_DEFAULT"
_Z9reductionPfS_:
.text._Z9reductionPfS_:
[----:B------:R-:W-:Y:S01]  /*0000*/  LDC R1, c[0x0][0x37c] ;  /* 0x0000df00ff017b82 */ /* 0x000fe20000000800 */
[----:B------:R-:W0:Y:S01]  /*0010*/  S2R R0, SR_CTAID.X ;  /* 0x0000000000007919 */ /* 0x000e220000002500 */
[----:B------:R-:W0:Y:S06]  /*0020*/  LDCU UR8, c[0x0][0x360] ;  /* 0x00006c00ff0877ac */ /* 0x000e2c0008000800 */
[----:B------:R-:W1:Y:S01]  /*0030*/  LDC.64 R6, c[0x0][0x380] ;  /* 0x0000e000ff067b82 */ /* 0x000e620000000a00 */
[----:B------:R-:W2:Y:S01]  /*0040*/  S2R R2, SR_TID.X ;  /* 0x0000000000027919 */ /* 0x000ea20000002100 */
[----:B------:R-:W3:Y:S01]  /*0050*/  LDCU.64 UR6, c[0x0][0x358] ;  /* 0x00006b00ff0677ac */ /* 0x000ee20008000a00 */
[----:B0-----:R-:W-:-:S05]  /*0060*/  IMAD R3, R0, UR8, RZ ;  /* 0x0000000800037c24 */ /* 0x001fca000f8e02ff */
[----:B--2---:R-:W-:-:S04]  /*0070*/  LEA R3, R3, R2, 0x1 ;  /* 0x0000000203037211 */ /* 0x004fc800078e08ff */
[C---:B------:R-:W-:Y:S01]  /*0080*/  IADD3 R9, PT, PT, R3.reuse, UR8, RZ ;  /* 0x0000000803097c10 */ /* 0x040fe2000fffe0ff */
[----:B-1----:R-:W-:-:S04]  /*0090*/  IMAD.WIDE R4, R3, 0x4, R6 ;  /* 0x0000000403047825 */ /* 0x002fc800078e0206 */
[----:B------:R-:W-:Y:S02]  /*00a0*/  IMAD.WIDE.U32 R6, R9, 0x4, R6 ;  /* 0x0000000409067825 */ /* 0x000fe400078e0006 */
[----:B---3--:R-:W2:Y:S04]  /*00b0*/  LDG.E R4, desc[UR6][R4.64] ;  /* 0x0000000604047981 */ /* 0x008ea8000c1e1900 */
[----:B------:R-:W2:Y:S01]  /*00c0*/  LDG.E R7, desc[UR6][R6.64] ;  /* 0x0000000606077981 */ /* 0x000ea2000c1e1900 */
[----:B------:R-:W0:Y:S01]  /*00d0*/  S2UR UR5, SR_CgaCtaId ;  /* 0x00000000000579c3 */ /* 0x000e220000008800 */
[----:B------:R-:W-:Y:S01]  /*00e0*/  UMOV UR4, 0x400 ;  /* 0x0000040000047882 */ /* 0x000fe20000000000 */
[----:B------:R-:W-:Y:S01]  /*00f0*/  UISETP.GE.U32.AND UP0, UPT, UR8, 0x42, UPT ;  /* 0x000000420800788c */ /* 0x000fe2000bf06070 */
[----:B------:R-:W-:Y:S01]  /*0100*/  ISETP.GT.U32.AND P0, PT, R2, 0x1f, PT ;  /* 0x0000001f0200780c */ /* 0x000fe20003f04070 */
[----:B0-----:R-:W-:-:S06]  /*0110*/  ULEA UR4, UR5, UR4, 0x18 ;  /* 0x0000000405047291 */ /* 0x001fcc000f8ec0ff */
[----:B------:R-:W-:Y:S01]  /*0120*/  LEA R3, R2, UR4, 0x2 ;  /* 0x0000000402037c11 */ /* 0x000fe2000f8e10ff */
[----:B--2---:R-:W-:-:S05]  /*0130*/  FADD R8, R4, R7 ;  /* 0x0000000704087221 */ /* 0x004fca0000000000 */
[----:B------:R0:W-:Y:S01]  /*0140*/  STS [R3], R8 ;  /* 0x0000000803007388 */ /* 0x0001e20000000800 */
[----:B------:R-:W-:Y:S06]  /*0150*/  BAR.SYNC.DEFER_BLOCKING 0x0 ;  /* 0x0000000000007b1d */ /* 0x000fec0000010000 */
[----:B------:R-:W-:Y:S05]  /*0160*/  BRA.U !UP0, `(.L_x_0) ;  /* 0x0000000108307547 */ /* 0x000fea000b800000 */
[----:B------:R-:W-:-:S07]  /*0170*/  MOV R4, UR8 ;  /* 0x0000000800047c02 */ /* 0x000fce0008000f00 */
.L_x_1:
[----:B------:R-:W-:-:S04]  /*0180*/  SHF.R.U32.HI R7, RZ, 0x1, R4 ;  /* 0x00000001ff077819 */ /* 0x000fc80000011604 */
[----:B------:R-:W-:-:S13]  /*0190*/  ISETP.GE.U32.AND P1, PT, R2, R7, PT ;  /* 0x000000070200720c */ /* 0x000fda0003f26070 */
[----:B------:R-:W-:Y:S01]  /*01a0*/  @!P1 LEA R5, R7, R3, 0x2 ;  /* 0x0000000307059211 */ /* 0x000fe200078e10ff */
[----:B------:R-:W-:Y:S05]  /*01b0*/  @!P1 LDS R6, [R3] ;  /* 0x0000000003069984 */ /* 0x000fea0000000800 */
[----:B------:R-:W1:Y:S02]  /*01c0*/  @!P1 LDS R5, [R5] ;  /* 0x0000000005059984 */ /* 0x000e640000000800 */
[----:B-1----:R-:W-:-:S05]  /*01d0*/  @!P1 FADD R6, R5, R6 ;  /* 0x0000000605069221 */ /* 0x002fca0000000000 */
[----:B------:R1:W-:Y:S01]  /*01e0*/  @!P1 STS [R3], R6 ;  /* 0x0000000603009388 */ /* 0x0003e20000000800 */
[----:B------:R-:W-:Y:S01]  /*01f0*/  BAR.SYNC.DEFER_BLOCKING 0x0 ;  /* 0x0000000000007b1d */ /* 0x000fe20000010000 */
[----:B------:R-:W-:Y:S02]  /*0200*/  ISETP.GT.U32.AND P1, PT, R4, 0x83, PT ;  /* 0x000000830400780c */ /* 0x000fe40003f24070 */
[----:B------:R-:W-:-:S11]  /*0210*/  MOV R4, R7 ;  /* 0x0000000700047202 */ /* 0x000fd60000000f00 */
[----:B-1----:R-:W-:Y:S05]  /*0220*/  @P1 BRA `(.L_x_1) ;  /* 0xfffffffc00d41947 */ /* 0x002fea000383ffff */
.L_x_0:
[----:B------:R-:W-:Y:S05]  /*0230*/  @P0 EXIT ;  /* 0x000000000000094d */ /* 0x000fea0003800000 */
[----:B------:R-:W-:Y:S01]  /*0240*/  LDS R4, [R3+0x80] ;  /* 0x0000800003047984 */ /* 0x000fe20000000800 */
[----:B------:R-:W-:-:S03]  /*0250*/  ISETP.NE.AND P0, PT, R2, RZ, PT ;  /* 0x000000ff0200720c */ /* 0x000fc60003f05270 */
[----:B------:R-:W1:Y:S02]  /*0260*/  LDS R5, [R3] ;  /* 0x0000000003057984 */ /* 0x000e640000000800 */
[----:B-1----:R-:W-:-:S05]  /*0270*/  FADD R4, R4, R5 ;  /* 0x0000000504047221 */ /* 0x002fca0000000000 */
[----:B------:R-:W-:Y:S04]  /*0280*/  STS [R3], R4 ;  /* 0x0000000403007388 */ /* 0x000fe80000000800 */
[----:B------:R-:W-:Y:S04]  /*0290*/  LDS R5, [R3+0x40] ;  /* 0x0000400003057984 */ /* 0x000fe80000000800 */
[----:B------:R-:W1:Y:S02]  /*02a0*/  LDS R6, [R3] ;  /* 0x0000000003067984 */ /* 0x000e640000000800 */
[----:B-1----:R-:W-:-:S05]  /*02b0*/  FADD R6, R5, R6 ;  /* 0x0000000605067221 */ /* 0x002fca0000000000 */
[----:B------:R-:W-:Y:S04]  /*02c0*/  STS [R3], R6 ;  /* 0x0000000603007388 */ /* 0x000fe80000000800 */
[----:B------:R-:W-:Y:S04]  /*02d0*/  LDS R5, [R3+0x20] ;  /* 0x0000200003057984 */ /* 0x000fe80000000800 */
[----:B0-----:R-:W0:Y:S02]  /*02e0*/  LDS R8, [R3] ;  /* 0x0000000003087984 */ /* 0x001e240000000800 */
[----:B0-----:R-:W-:-:S05]  /*02f0*/  FADD R8, R5, R8 ;  /* 0x0000000805087221 */ /* 0x001fca0000000000 */
[----:B------:R-:W-:Y:S04]  /*0300*/  STS [R3], R8 ;  /* 0x0000000803007388 */ /* 0x000fe80000000800 */
[----:B------:R-:W-:Y:S04]  /*0310*/  LDS R5, [R3+0x10] ;  /* 0x0000100003057984 */ /* 0x000fe80000000800 */
[----:B------:R-:W0:Y:S02]  /*0320*/  LDS R10, [R3] ;  /* 0x00000000030a7984 */ /* 0x000e240000000800 */
        /* <DEDUP_REMOVED lines=9> */
[----:B------:R0:W-:Y:S01]  /*03c0*/  STS [R3], R6 ;  /* 0x0000000603007388 */ /* 0x0001e20000000800 */
[----:B------:R-:W-:Y:S05]  /*03d0*/  @P0 EXIT ;  /* 0x000000000000094d */ /* 0x000fea0003800000 */
[----:B------:R-:W1:Y:S01]  /*03e0*/  S2UR UR5, SR_CgaCtaId ;  /* 0x00000000000579c3 */ /* 0x000e620000008800 */
[----:B------:R-:W-:-:S07]  /*03f0*/  UMOV UR4, 0x400 ;  /* 0x0000040000047882 */ /* 0x000fce0000000000 */
[----:B0-----:R-:W0:Y:S01]  /*0400*/  LDC.64 R2, c[0x0][0x388] ;  /* 0x0000e200ff027b82 */ /* 0x001e220000000a00 */
[----:B-1----:R-:W-:Y:S01]  /*0410*/  ULEA UR4, UR5, UR4, 0x18 ;  /* 0x0000000405047291 */ /* 0x002fe2000f8ec0ff */
[----:B0-----:R-:W-:-:S08]  /*0420*/  IMAD.WIDE.U32 R2, R0, 0x4, R2 ;  /* 0x0000000400027825 */ /* 0x001fd000078e0002 */
[----:B------:R-:W0:Y:S04]  /*0430*/  LDS R5, [UR4] ;  /* 0x00000004ff057984 */ /* 0x000e280008000800 */
[----:B0-----:R-:W-:Y:S01]  /*0440*/  STG.E desc[UR6][R2.64], R5 ;  /* 0x0000000502007986 */ /* 0x001fe2000c101906 */
[----:B------:R-:W-:Y:S05]  /*0450*/  EXIT ;  /* 0x000000000000794d */ /* 0x000fea0003800000 */
.L_x_2:
[----:B------:R-:W-:-:S00]  /*0460*/  BRA `(.L_x_2) ;  /* 0xfffffffc00fc7947 */ /* 0x000fc0000383ffff */
[----:B------:R-:W-:-:S00]  /*0470*/  NOP ;  /* 0x0000000000007918 */ /* 0x000fc00000000000 */
        /* <DEDUP_REMOVED lines=8> */
.L_x_3:


//--------------------- .nv.shared._Z9reductionPfS_ --------------------------
	.section	.nv.shared._Z9reductionPfS_,"aw",@nobits
	.sectionflags	@""
	.align	4
.nv.shared._Z9reductionPfS_:
	.zero		1088


//--------------------- .nv.shared.reserved.0     --------------------------
	.section	.nv.shared.reserved.0,"aw",@nobits
	.weak		__nv_reservedSMEM_offset_0_alias
	.size		__nv_reservedSMEM_offset_0_alias, 0, 64
	.other		__nv_reservedSMEM_offset_0_alias,@"STO_CUDA_RESERVED_SHARED STV_DEFAULT"
__nv_reservedSMEM_offset_0_alias:
	.zero		0
	.zero		64


//--------------------- .nv.constant0._Z9reductionPfS_ --------------------------
	.section	.nv.constant0._Z9reductionPfS_,"a",@progbits
	.sectionflags	@""
	.align	4
.nv.constant0._Z9reductionPfS_:
	.zero		912


//--------------------- SYMBOLS --------------------------

	.type		.nv.reservedSmem.offset0,@object
	.size		.nv.reservedSmem.offset0,0x4
	.type		.nv.reservedSmem.cap,@object
	.size		.nv.reservedSmem.cap,0x4
